//
// Generated by NVIDIA NVVM Compiler
//
// Compiler Build ID: CL-36424714
// Cuda compilation tools, release 13.0, V13.0.88
// Based on NVVM 20.0.0
//

.version 9.0
.target sm_100
.address_size 64

	// .globl	_Z10float2halfP6__halfPKfi

.visible .entry _Z10float2halfP6__halfPKfi(
	.param .u64 .ptr .align 1 _Z10float2halfP6__halfPKfi_param_0,
	.param .u64 .ptr .align 1 _Z10float2halfP6__halfPKfi_param_1,
	.param .u32 _Z10float2halfP6__halfPKfi_param_2
)
{
	.reg .pred 	%p<2>;
	.reg .b16 	%rs<2>;
	.reg .b32 	%r<6>;
	.reg .b32 	%f<2>;
	.reg .b64 	%rd<9>;

	ld.param.u64 	%rd1, [_Z10float2halfP6__halfPKfi_param_0];
	ld.param.u64 	%rd2, [_Z10float2halfP6__halfPKfi_param_1];
	ld.param.u32 	%r2, [_Z10float2halfP6__halfPKfi_param_2];
	mov.u32 	%r3, %ntid.x;
	mov.u32 	%r4, %ctaid.x;
	mov.u32 	%r5, %tid.x;
	mad.lo.s32 	%r1, %r3, %r4, %r5;
	setp.ge.s32 	%p1, %r1, %r2;
	@%p1 bra 	$L__BB0_2;
	cvta.to.global.u64 	%rd3, %rd2;
	cvta.to.global.u64 	%rd4, %rd1;
	mul.wide.s32 	%rd5, %r1, 4;
	add.s64 	%rd6, %rd3, %rd5;
	ld.global.f32 	%f1, [%rd6];
	// begin inline asm
	{  cvt.rn.f16.f32 %rs1, %f1;}

	// end inline asm
	mul.wide.s32 	%rd7, %r1, 2;
	add.s64 	%rd8, %rd4, %rd7;
	st.global.u16 	[%rd8], %rs1;
$L__BB0_2:
	ret;

}


// ===== COMPILED SASS (sm_100) =====

	.target	sm_100

	.elftype	@"ET_EXEC"


//--------------------- .note.nv.tkinfo           --------------------------
	.section	.note.nv.tkinfo,"",@"SHT_NOTE"
	.sectionflags	@"SHF_NOTE_NV_TKINFO"
	.tkinfo
        /*0018*/ 	.word	0x00000002
        /*0030*/ 	.string	""
        /*0030*/ 	.string	"ptxas"
        /*0030*/ 	.string	"Cuda compilation tools, release 13.0, V13.0.88"
        /*0030*/ 	.string	"Build cuda_13.0.r13.0/compiler.36424714_0"
        /*0030*/ 	.string	"-arch sm_100 -m 64 "



//--------------------- .note.nv.cuinfo           --------------------------
	.section	.note.nv.cuinfo,"",@"SHT_NOTE"
	.sectionflags	@"SHF_NOTE_NV_CUINFO"
        /*0018*/ 	.short	0x0002
        /*001a*/ 	.short	0x0064
        /*001c*/ 	.short	0x0082
	.zero		2


//--------------------- .nv.info                  --------------------------
	.section	.nv.info,"",@"SHT_CUDA_INFO"
	.align	4


	//----- nvinfo : EIATTR_REGCOUNT
	.align		4
        /*0000*/ 	.byte	0x04, 0x2f
        /*0002*/ 	.short	(.L_1 - .L_0)
	.align		4
.L_0:
        /*0004*/ 	.word	index@(_Z10float2halfP6__halfPKfi)
        /*0008*/ 	.word	0x0000000a


	//----- nvinfo : EIATTR_FRAME_SIZE
	.align		4
.L_1:
        /*000c*/ 	.byte	0x04, 0x11
        /*000e*/ 	.short	(.L_3 - .L_2)
	.align		4
.L_2:
        /*0010*/ 	.word	index@(_Z10float2halfP6__halfPKfi)
        /*0014*/ 	.word	0x00000000


	//----- nvinfo : EIATTR_MIN_STACK_SIZE
	.align		4
.L_3:
        /*0018*/ 	.byte	0x04, 0x12
        /*001a*/ 	.short	(.L_5 - .L_4)
	.align		4
.L_4:
        /*001c*/ 	.word	index@(_Z10float2halfP6__halfPKfi)
        /*0020*/ 	.word	0x00000000
.L_5:


//--------------------- .nv.compat                --------------------------
	.section	.nv.compat,"",@"SHT_CUDA_COMPAT_INFO"
	.align	4
        /*0000*/ 	.byte	0x02, 0x09, 0x00, 0x00, 0x02, 0x02, 0x01, 0x00, 0x02, 0x05, 0x05, 0x00, 0x03, 0x07, 0x01, 0x01
        /*0010*/ 	.byte	0x02, 0x03, 0x00, 0x00, 0x02, 0x06, 0x01, 0x00, 0x04, 0x0b, 0x08, 0x00, 0x09, 0x00, 0x00, 0x00
        /*0020*/ 	.byte	0x00, 0x00, 0x00, 0x00


//--------------------- .nv.info._Z10float2halfP6__halfPKfi --------------------------
	.section	.nv.info._Z10float2halfP6__halfPKfi,"",@"SHT_CUDA_INFO"
	.sectionflags	@""
	.align	4


	//----- nvinfo : EIATTR_CUDA_API_VERSION
	.align		4
        /*0000*/ 	.byte	0x04, 0x37
        /*0002*/ 	.short	(.L_7 - .L_6)
.L_6:
        /*0004*/ 	.word	0x00000082


	//----- nvinfo : EIATTR_KPARAM_INFO
	.align		4
.L_7:
        /*0008*/ 	.byte	0x04, 0x17
        /*000a*/ 	.short	(.L_9 - .L_8)
.L_8:
        /*000c*/ 	.word	0x00000000
        /*0010*/ 	.short	0x0002
        /*0012*/ 	.short	0x0010
        /*0014*/ 	.byte	0x00, 0xf0, 0x11, 0x00


	//----- nvinfo : EIATTR_KPARAM_INFO
	.align		4
.L_9:
        /*0018*/ 	.byte	0x04, 0x17
        /*001a*/ 	.short	(.L_11 - .L_10)
.L_10:
        /*001c*/ 	.word	0x00000000
        /*0020*/ 	.short	0x0001
        /*0022*/ 	.short	0x0008
        /*0024*/ 	.byte	0x00, 0xf5, 0x21, 0x00


	//----- nvinfo : EIATTR_KPARAM_INFO
	.align		4
.L_11:
        /*0028*/ 	.byte	0x04, 0x17
        /*002a*/ 	.short	(.L_13 - .L_12)
.L_12:
        /*002c*/ 	.word	0x00000000
        /*0030*/ 	.short	0x0000
        /*0032*/ 	.short	0x0000
        /*0034*/ 	.byte	0x00, 0xf5, 0x21, 0x00


	//----- nvinfo : EIATTR_SPARSE_MMA_MASK
	.align		4
.L_13:
        /*0038*/ 	.byte	0x03, 0x50
        /*003a*/ 	.short	0x0000


	//----- nvinfo : EIATTR_MAXREG_COUNT
	.align		4
        /*003c*/ 	.byte	0x03, 0x1b
        /*003e*/ 	.short	0x00ff


	//----- nvinfo : EIATTR_MERCURY_ISA_VERSION
	.align		4
        /*0040*/ 	.byte	0x03, 0x5f
        /*0042*/ 	.short	0x0101


	//----- nvinfo : EIATTR_VRC_CTA_INIT_COUNT
	.align		4
        /*0044*/ 	.byte	0x02, 0x4a
	.zero		1
	.zero		1


	//----- nvinfo : EIATTR_EXIT_INSTR_OFFSETS
	.align		4
        /*0048*/ 	.byte	0x04, 0x1c
        /*004a*/ 	.short	(.L_15 - .L_14)


	//   ....[0]....
.L_14:
        /*004c*/ 	.word	0x00000070


	//   ....[1]....
        /*0050*/ 	.word	0x00000100


	//----- nvinfo : EIATTR_CBANK_PARAM_SIZE
	.align		4
.L_15:
        /*0054*/ 	.byte	0x03, 0x19
        /*0056*/ 	.short	0x0014


	//----- nvinfo : EIATTR_PARAM_CBANK
	.align		4
        /*0058*/ 	.byte	0x04, 0x0a
        /*005a*/ 	.short	(.L_17 - .L_16)
	.align		4
.L_16:
        /*005c*/ 	.word	index@(.nv.constant0._Z10float2halfP6__halfPKfi)
        /*0060*/ 	.short	0x0380
        /*0062*/ 	.short	0x0014


	//----- nvinfo : EIATTR_SW_WAR
	.align		4
.L_17:
        /*0064*/ 	.byte	0x04, 0x36
        /*0066*/ 	.short	(.L_19 - .L_18)
.L_18:
        /*0068*/ 	.word	0x00000008
.L_19:


//--------------------- .nv.callgraph             --------------------------
	.section	.nv.callgraph,"",@"SHT_CUDA_CALLGRAPH"
	.align	4
	.sectionentsize	8
	.align		4
        /*0000*/ 	.word	0x00000000
	.align		4
        /*0004*/ 	.word	0xffffffff
	.align		4
        /*0008*/ 	.word	0x00000000
	.align		4
        /*000c*/ 	.word	0xfffffffe
	.align		4
        /*0010*/ 	.word	0x00000000
	.align		4
        /*0014*/ 	.word	0xfffffffd
	.align		4
        /*0018*/ 	.word	0x00000000
	.align		4
        /*001c*/ 	.word	0xfffffffc


//--------------------- .text._Z10float2halfP6__halfPKfi --------------------------
	.section	.text._Z10float2halfP6__halfPKfi,"ax",@progbits
	.align	128
        .global         _Z10float2halfP6__halfPKfi
        .type           _Z10float2halfP6__halfPKfi,@function
        .size           _Z10float2halfP6__halfPKfi,(.L_x_1 - _Z10float2halfP6__halfPKfi)
        .other          _Z10float2halfP6__halfPKfi,@"STO_CUDA_ENTRY STV_DEFAULT"
_Z10float2halfP6__halfPKfi:
.text._Z10float2halfP6__halfPKfi:
[----:B------:R-:W-:Y:S01]  /*0000*/  LDC R1, c[0x0][0x37c] ;  /* 0x0000df00ff017b82 */ /* 0x000fe20000000800 */
[----:B------:R-:W0:Y:S01]  /*0010*/  S2R R7, SR_CTAID.X ;  /* 0x0000000000077919 */ /* 0x000e220000002500 */
[----:B------:R-:W0:Y:S01]  /*0020*/  LDCU UR4, c[0x0][0x360] ;  /* 0x00006c00ff0477ac */ /* 0x000e220008000800 */
[----:B------:R-:W0:Y:S01]  /*0030*/  S2R R0, SR_TID.X ;  /* 0x0000000000007919 */ /* 0x000e220000002100 */
[----:B------:R-:W1:Y:S01]  /*0040*/  LDCU UR5, c[0x0][0x390] ;  /* 0x00007200ff0577ac */ /* 0x000e620008000800 */
[----:B0-----:R-:W-:-:S05]  /*0050*/  IMAD R7, R7, UR4, R0 ;  /* 0x0000000407077c24 */ /* 0x001fca000f8e0200 */
[----:B-1----:R-:W-:-:S13]  /*0060*/  ISETP.GE.AND P0, PT, R7, UR5, PT ;  /* 0x0000000507007c0c */ /* 0x002fda000bf06270 */
[----:B------:R-:W-:Y:S05]  /*0070*/  @P0 EXIT ;  /* 0x000000000000094d */ /* 0x000fea0003800000 */
[----:B------:R-:W0:Y:S01]  /*0080*/  LDC.64 R2, c[0x0][0x388] ;  /* 0x0000e200ff027b82 */ /* 0x000e220000000a00 */
[----:B------:R-:W1:Y:S07]  /*0090*/  LDCU.64 UR4, c[0x0][0x358] ;  /* 0x00006b00ff0477ac */ /* 0x000e6e0008000a00 */
[----:B------:R-:W2:Y:S01]  /*00a0*/  LDC.64 R4, c[0x0][0x380] ;  /* 0x0000e000ff047b82 */ /* 0x000ea20000000a00 */
[----:B0-----:R-:W-:-:S06]  /*00b0*/  IMAD.WIDE R2, R7, 0x4, R2 ;  /* 0x0000000407027825 */ /* 0x001fcc00078e0202 */
[----:B-1----:R-:W3:Y:S01]  /*00c0*/  LDG.E R2, desc[UR4][R2.64] ;  /* 0x0000000402027981 */ /* 0x002ee2000c1e1900 */
[----:B--2---:R-:W-:Y:S01]  /*00d0*/  IMAD.WIDE R4, R7, 0x2, R4 ;  /* 0x0000000207047825 */ /* 0x004fe200078e0204 */
[----:B---3--:R-:W-:-:S05]  /*00e0*/  F2FP.F16.F32.PACK_AB R0, RZ, R2 ;  /* 0x00000002ff00723e */ /* 0x008fca00000000ff */
[----:B------:R-:W-:Y:S01]  /*00f0*/  STG.E.U16 desc[UR4][R4.64], R0 ;  /* 0x0000000004007986 */ /* 0x000fe2000c101504 */
[----:B------:R-:W-:Y:S05]  /*0100*/  EXIT ;  /* 0x000000000000794d */ /* 0x000fea0003800000 */
.L_x_0:
[----:B------:R-:W-:-:S00]  /*0110*/  BRA `(.L_x_0) ;  /* 0xfffffffc00fc7947 */ /* 0x000fc0000383ffff */
[----:B------:R-:W-:-:S00]  /*0120*/  NOP ;  /* 0x0000000000007918 */ /* 0x000fc00000000000 */
        /* <DEDUP_REMOVED lines=13> */
.L_x_1:


//--------------------- .nv.shared.reserved.0     --------------------------
	.section	.nv.shared.reserved.0,"aw",@nobits
	.weak		__nv_reservedSMEM_offset_0_alias
	.size		__nv_reservedSMEM_offset_0_alias, 0, 64
	.other		__nv_reservedSMEM_offset_0_alias,@"STO_CUDA_RESERVED_SHARED STV_DEFAULT"
__nv_reservedSMEM_offset_0_alias:
	.zero		0
	.zero		64


//--------------------- .nv.constant0._Z10float2halfP6__halfPKfi --------------------------
	.section	.nv.constant0._Z10float2halfP6__halfPKfi,"a",@progbits
	.sectionflags	@""
	.align	4
.nv.constant0._Z10float2halfP6__halfPKfi:
	.zero		916


//--------------------- SYMBOLS --------------------------

	.type		.nv.reservedSmem.offset0,@object
	.size		.nv.reservedSmem.offset0,0x4
